	.headerflags	@"EF_CUDA_TEXMODE_UNIFIED EF_CUDA_64BIT_ADDRESS EF_CUDA_ACCELERATORS EF_CUDA_SM90 EF_CUDA_VIRTUAL_SM(EF_CUDA_SM90)"
	.elftype	@"ET_EXEC"


//--------------------- .nv.info                  --------------------------
	.section	.nv.info,"",@"SHT_CUDA_INFO"
	.align	4


	//----- nvinfo : EIATTR_REGCOUNT
	.align		4
        /*0000*/ 	.byte	0x04, 0x2f
        /*0002*/ 	.short	(.L_1 - .L_0)
	.align		4
.L_0:
        /*0004*/ 	.word	index@(triton_poi_fused_max_pool2d_with_indices_54)
        /*0008*/ 	.word	0x00000012


	//----- nvinfo : EIATTR_MIN_STACK_SIZE
	.align		4
.L_1:
        /*000c*/ 	.byte	0x04, 0x12
        /*000e*/ 	.short	(.L_3 - .L_2)
	.align		4
.L_2:
        /*0010*/ 	.word	index@(triton_poi_fused_max_pool2d_with_indices_54)
        /*0014*/ 	.word	0x00000000


	//----- nvinfo : EIATTR_FRAME_SIZE
	.align		4
.L_3:
        /*0018*/ 	.byte	0x04, 0x11
        /*001a*/ 	.short	(.L_5 - .L_4)
	.align		4
.L_4:
        /*001c*/ 	.word	index@(triton_poi_fused_max_pool2d_with_indices_54)
        /*0020*/ 	.word	0x00000000


	//----- nvinfo : EIATTR_MIN_STACK_SIZE
	.align		4
.L_5:
        /*0024*/ 	.byte	0x04, 0x12
        /*0026*/ 	.short	(.L_7 - .L_6)
	.align		4
.L_6:
        /*0028*/ 	.word	index@(triton_poi_fused_max_pool2d_with_indices_54)
        /*002c*/ 	.word	0x00000000
.L_7:


//--------------------- .nv.info.triton_poi_fused_max_pool2d_with_indices_54 --------------------------
	.section	.nv.info.triton_poi_fused_max_pool2d_with_indices_54,"",@"SHT_CUDA_INFO"
	.sectionflags	@""
	.align	4


	//----- nvinfo : EIATTR_CUDA_API_VERSION
	.align		4
        /*0000*/ 	.byte	0x04, 0x37
        /*0002*/ 	.short	(.L_9 - .L_8)
.L_8:
        /*0004*/ 	.word	0x0000007c


	//----- nvinfo : EIATTR_KPARAM_INFO
	.align		4
.L_9:
        /*0008*/ 	.byte	0x04, 0x17
        /*000a*/ 	.short	(.L_11 - .L_10)
.L_10:
        /*000c*/ 	.word	0x00000000
        /*0010*/ 	.short	0x0003
        /*0012*/ 	.short	0x0018
        /*0014*/ 	.byte	0x00, 0xf0, 0x11, 0x00


	//----- nvinfo : EIATTR_KPARAM_INFO
	.align		4
.L_11:
        /*0018*/ 	.byte	0x04, 0x17
        /*001a*/ 	.short	(.L_13 - .L_12)
.L_12:
        /*001c*/ 	.word	0x00000000
        /*0020*/ 	.short	0x0002
        /*0022*/ 	.short	0x0010
        /*0024*/ 	.byte	0x00, 0xf4, 0x21, 0x00


	//----- nvinfo : EIATTR_KPARAM_INFO
	.align		4
.L_13:
        /*0028*/ 	.byte	0x04, 0x17
        /*002a*/ 	.short	(.L_15 - .L_14)
.L_14:
        /*002c*/ 	.word	0x00000000
        /*0030*/ 	.short	0x0001
        /*0032*/ 	.short	0x0008
        /*0034*/ 	.byte	0x00, 0xf4, 0x21, 0x00


	//----- nvinfo : EIATTR_KPARAM_INFO
	.align		4
.L_15:
        /*0038*/ 	.byte	0x04, 0x17
        /*003a*/ 	.short	(.L_17 - .L_16)
.L_16:
        /*003c*/ 	.word	0x00000000
        /*0040*/ 	.short	0x0000
        /*0042*/ 	.short	0x0000
        /*0044*/ 	.byte	0x00, 0xf4, 0x21, 0x00


	//----- nvinfo : EIATTR_SPARSE_MMA_MASK
	.align		4
.L_17:
        /*0048*/ 	.byte	0x03, 0x50
        /*004a*/ 	.short	0x0000


	//----- nvinfo : EIATTR_MAXREG_COUNT
	.align		4
        /*004c*/ 	.byte	0x03, 0x1b
        /*004e*/ 	.short	0x00ff


	//----- nvinfo : EIATTR_EXIT_INSTR_OFFSETS
	.align		4
        /*0050*/ 	.byte	0x04, 0x1c
        /*0052*/ 	.short	(.L_19 - .L_18)


	//   ....[0]....
.L_18:
        /*0054*/ 	.word	0x000002d0


	//   ....[1]....
        /*0058*/ 	.word	0x000002f0


	//----- nvinfo : EIATTR_REQNTID
	.align		4
.L_19:
        /*005c*/ 	.byte	0x04, 0x10
        /*005e*/ 	.short	(.L_21 - .L_20)
.L_20:
        /*0060*/ 	.word	0x00000080
        /*0064*/ 	.word	0x00000001
        /*0068*/ 	.word	0x00000001


	//----- nvinfo : EIATTR_CBANK_PARAM_SIZE
	.align		4
.L_21:
        /*006c*/ 	.byte	0x03, 0x19
        /*006e*/ 	.short	0x001c


	//----- nvinfo : EIATTR_PARAM_CBANK
	.align		4
        /*0070*/ 	.byte	0x04, 0x0a
        /*0072*/ 	.short	(.L_23 - .L_22)
	.align		4
.L_22:
        /*0074*/ 	.word	index@(.nv.constant0.triton_poi_fused_max_pool2d_with_indices_54)
        /*0078*/ 	.short	0x0210
        /*007a*/ 	.short	0x001c


	//----- nvinfo : EIATTR_SW_WAR
	.align		4
.L_23:
        /*007c*/ 	.byte	0x04, 0x36
        /*007e*/ 	.short	(.L_25 - .L_24)
.L_24:
        /*0080*/ 	.word	0x00000008
.L_25:


//--------------------- .nv.callgraph             --------------------------
	.section	.nv.callgraph,"",@"SHT_CUDA_CALLGRAPH"
	.align	4
	.sectionentsize	8
	.align		4
        /*0000*/ 	.word	0x00000000
	.align		4
        /*0004*/ 	.word	0xffffffff
	.align		4
        /*0008*/ 	.word	0x00000000
	.align		4
        /*000c*/ 	.word	0xfffffffe
	.align		4
        /*0010*/ 	.word	0x00000000
	.align		4
        /*0014*/ 	.word	0xfffffffd
	.align		4
        /*0018*/ 	.word	0x00000000
	.align		4
        /*001c*/ 	.word	0xfffffffc


//--------------------- .text.triton_poi_fused_max_pool2d_with_indices_54 --------------------------
	.section	.text.triton_poi_fused_max_pool2d_with_indices_54,"ax",@progbits
	.align	128
        .global         triton_poi_fused_max_pool2d_with_indices_54
        .type           triton_poi_fused_max_pool2d_with_indices_54,@function
        .size           triton_poi_fused_max_pool2d_with_indices_54,(.L_x_1 - triton_poi_fused_max_pool2d_with_indices_54)
        .other          triton_poi_fused_max_pool2d_with_indices_54,@"STO_CUDA_ENTRY STV_DEFAULT"
triton_poi_fused_max_pool2d_with_indices_54:
.text.triton_poi_fused_max_pool2d_with_indices_54:
[----:B------:R-:W0:Y:S02]  /*0000*/  LDC R1, c[0x0][0x28] ;  /* 0x00000a00ff017b82 */ /* 0x000e240000000800 */
[----:B------:R-:W1:Y:S01]  /*0010*/  S2R R0, SR_TID.X ;  /* 0x0000000000007919 */ /* 0x000e620000002100 */
[----:B------:R-:W2:Y:S01]  /*0020*/  LDC.64 R2, c[0x0][0x210] ;  /* 0x00008400ff027b82 */ /* 0x000ea20000000a00 */
[----:B------:R-:W-:Y:S01]  /*0030*/  IMAD.MOV.U32 R15, RZ, RZ, RZ ;  /* 0x000000ffff0f7224 */ /* 0x000fe200078e00ff */
[----:B------:R-:W-:Y:S01]  /*0040*/  ULDC.64 UR4, c[0x0][0x208] ;  /* 0x0000820000047ab9 */ /* 0x000fe20000000a00 */
[----:B------:R-:W3:Y:S01]  /*0050*/  S2R R11, SR_CTAID.X ;  /* 0x00000000000b7919 */ /* 0x000ee20000002500 */
[----:B------:R-:W-:Y:S01]  /*0060*/  IMAD.MOV.U32 R10, RZ, RZ, RZ ;  /* 0x000000ffff0a7224 */ /* 0x000fe200078e00ff */
[----:B------:R-:W-:Y:S01]  /*0070*/  ULDC.64 UR6, c[0x0][0x220] ;  /* 0x0000880000067ab9 */ /* 0x000fe20000000a00 */
[----:B-1----:R-:W-:-:S05]  /*0080*/  LOP3.LUT R0, R0, 0x7f, RZ, 0xc0, !PT ;  /* 0x0000007f00007812 */ /* 0x002fca00078ec0ff */
[----:B---3--:R-:W-:-:S05]  /*0090*/  IMAD R11, R11, 0x80, R0 ;  /* 0x000000800b0b7824 */ /* 0x008fca00078e0200 */
[C---:B------:R-:W-:Y:S02]  /*00a0*/  LEA.HI R0, R11.reuse, R11, RZ, 0x1 ;  /* 0x0000000b0b007211 */ /* 0x040fe400078f08ff */
[----:B------:R-:W-:Y:S02]  /*00b0*/  ISETP.GE.AND P0, PT, R11, 0x400, PT ;  /* 0x000004000b00780c */ /* 0x000fe40003f06270 */
[C---:B------:R-:W-:Y:S01]  /*00c0*/  LOP3.LUT R4, R0.reuse, 0x7ffffffe, RZ, 0xc0, !PT ;  /* 0x7ffffffe00047812 */ /* 0x040fe200078ec0ff */
[----:B------:R-:W-:-:S04]  /*00d0*/  IMAD.SHL.U32 R0, R0, 0x4, RZ ;  /* 0x0000000400007824 */ /* 0x000fc800078e00ff */
[----:B------:R-:W-:Y:S01]  /*00e0*/  IMAD.IADD R4, R11, 0x1, -R4 ;  /* 0x000000010b047824 */ /* 0x000fe200078e0a04 */
[----:B------:R-:W-:Y:S01]  /*00f0*/  LOP3.LUT R5, R0, 0xfffffff8, RZ, 0xc0, !PT ;  /* 0xfffffff800057812 */ /* 0x000fe200078ec0ff */
[----:B------:R-:W-:-:S04]  /*0100*/  IMAD.MOV.U32 R0, RZ, RZ, RZ ;  /* 0x000000ffff007224 */ /* 0x000fc800078e00ff */
[----:B------:R-:W-:-:S04]  /*0110*/  IMAD R9, R4, 0x2, R5 ;  /* 0x0000000204097824 */ /* 0x000fc800078e0205 */
[----:B--2---:R-:W-:-:S04]  /*0120*/  IMAD.WIDE R4, R9, 0x4, R2 ;  /* 0x0000000409047825 */ /* 0x004fc800078e0202 */
[----:B------:R-:W-:Y:S01]  /*0130*/  VIADD R7, R9, 0x4 ;  /* 0x0000000409077836 */ /* 0x000fe20000000000 */
[----:B------:R-:W2:Y:S04]  /*0140*/  @!P0 LDG.E.EL R0, desc[UR4][R4.64] ;  /* 0x0000000404008981 */ /* 0x000ea8000c2e1900 */
[----:B------:R-:W2:Y:S01]  /*0150*/  @!P0 LDG.E.EL R15, desc[UR4][R4.64+0x4] ;  /* 0x00000404040f8981 */ /* 0x000ea2000c2e1900 */
[----:B------:R-:W-:-:S04]  /*0160*/  IMAD.WIDE R6, R7, 0x4, R2 ;  /* 0x0000000407067825 */ /* 0x000fc800078e0202 */
[----:B------:R-:W-:Y:S01]  /*0170*/  VIADD R9, R9, 0x5 ;  /* 0x0000000509097836 */ /* 0x000fe20000000000 */
[----:B------:R-:W3:Y:S01]  /*0180*/  @!P0 LDG.E.EL R10, desc[UR4][R6.64] ;  /* 0x00000004060a8981 */ /* 0x000ee2000c2e1900 */
[----:B------:R-:W-:Y:S02]  /*0190*/  IMAD.MOV.U32 R13, RZ, RZ, RZ ;  /* 0x000000ffff0d7224 */ /* 0x000fe400078e00ff */
[----:B------:R-:W-:Y:S02]  /*01a0*/  IMAD.WIDE R2, R9, 0x4, R2 ;  /* 0x0000000409027825 */ /* 0x000fe400078e0202 */
[----:B------:R-:W1:Y:S03]  /*01b0*/  LDC.64 R8, c[0x0][0x218] ;  /* 0x00008600ff087b82 */ /* 0x000e660000000a00 */
[----:B------:R1:W4:Y:S02]  /*01c0*/  @!P0 LDG.E.EL R13, desc[UR4][R2.64] ;  /* 0x00000004020d8981 */ /* 0x000324000c2e1900 */
[----:B-1----:R-:W-:Y:S01]  /*01d0*/  IMAD.WIDE R2, R11, 0x4, R8 ;  /* 0x000000040b027825 */ /* 0x002fe200078e0208 */
[----:B--2---:R-:W-:-:S02]  /*01e0*/  FSETP.GT.AND P3, PT, R15, R0, PT ;  /* 0x000000000f00720b */ /* 0x004fc40003f64000 */
[----:B------:R-:W-:Y:S02]  /*01f0*/  FSETP.NAN.AND P1, PT, R15, R15, PT ;  /* 0x0000000f0f00720b */ /* 0x000fe40003f28000 */
[----:B---3--:R-:W-:-:S09]  /*0200*/  FSETP.NAN.AND P4, PT, R10, R10, PT ;  /* 0x0000000a0a00720b */ /* 0x008fd20003f88000 */
[----:B------:R-:W-:Y:S02]  /*0210*/  @!P3 FSEL R15, R15, R0, P1 ;  /* 0x000000000f0fb208 */ /* 0x000fe40000800000 */
[----:B----4-:R-:W-:Y:S02]  /*0220*/  FSETP.NAN.AND P2, PT, R13, R13, PT ;  /* 0x0000000d0d00720b */ /* 0x010fe40003f48000 */
[----:B------:R-:W-:Y:S02]  /*0230*/  FSETP.GEU.AND P1, PT, R15, R10, PT ;  /* 0x0000000a0f00720b */ /* 0x000fe40003f2e000 */
[----:B------:R-:W-:Y:S02]  /*0240*/  SEL R0, RZ, 0x1, !P3 ;  /* 0x00000001ff007807 */ /* 0x000fe40005800000 */
[----:B------:R-:W-:Y:S02]  /*0250*/  @!P4 FSEL R10, R10, R15, !P1 ;  /* 0x0000000f0a0ac208 */ /* 0x000fe40004800000 */
[----:B------:R-:W-:-:S02]  /*0260*/  SEL R0, R0, 0x2, P1 ;  /* 0x0000000200007807 */ /* 0x000fc40000800000 */
[----:B------:R-:W-:-:S04]  /*0270*/  FSETP.GEU.AND P4, PT, R10, R13, PT ;  /* 0x0000000d0a00720b */ /* 0x000fc80003f8e000 */
[----:B------:R-:W-:Y:S02]  /*0280*/  @!P2 SEL R13, R13, R10, !P4 ;  /* 0x0000000a0d0da207 */ /* 0x000fe40006000000 */
[----:B------:R-:W-:Y:S02]  /*0290*/  IADD3 R4, P2, R11, UR6, RZ ;  /* 0x000000060b047c10 */ /* 0x000fe4000ff5e0ff */
[----:B------:R-:W-:Y:S01]  /*02a0*/  SEL R7, R0, 0x3, P4 ;  /* 0x0000000300077807 */ /* 0x000fe20002000000 */
[----:B------:R1:W-:Y:S01]  /*02b0*/  @!P0 STG.E desc[UR4][R2.64], R13 ;  /* 0x0000000d02008986 */ /* 0x0003e2000c101904 */
[----:B------:R-:W-:Y:S01]  /*02c0*/  LEA.HI.X.SX32 R5, R11, UR7, 0x1, P2 ;  /* 0x000000070b057c11 */ /* 0x000fe200090f0eff */
[----:B------:R-:W-:Y:S08]  /*02d0*/  @P0 EXIT ;  /* 0x000000000000094d */ /* 0x000ff00003800000 */
[----:B------:R-:W-:Y:S01]  /*02e0*/  STG.E.U8 desc[UR4][R4.64], R7 ;  /* 0x0000000704007986 */ /* 0x000fe2000c101104 */
[----:B------:R-:W-:Y:S05]  /*02f0*/  EXIT ;  /* 0x000000000000794d */ /* 0x000fea0003800000 */
.L_x_0:
[----:B------:R-:W-:-:S00]  /*0300*/  BRA `(.L_x_0) ;  /* 0xfffffffc00fc7947 */ /* 0x000fc0000383ffff */
[----:B------:R-:W-:-:S00]  /*0310*/  NOP ;  /* 0x0000000000007918 */ /* 0x000fc00000000000 */
        /* <DEDUP_REMOVED lines=14> */
.L_x_1:


//--------------------- .nv.constant0.triton_poi_fused_max_pool2d_with_indices_54 --------------------------
	.section	.nv.constant0.triton_poi_fused_max_pool2d_with_indices_54,"a",@progbits
	.sectionflags	@""
	.align	4
.nv.constant0.triton_poi_fused_max_pool2d_with_indices_54:
	.zero		556
